//
// Generated by NVIDIA NVVM Compiler
//
// Compiler Build ID: CL-36424714
// Cuda compilation tools, release 13.0, V13.0.88
// Based on NVVM 20.0.0
//

.version 9.0
.target sm_100
.address_size 64

	// .globl	_Z14shared_koronelPii
// _ZZ14shared_koronelPiiE5slist has been demoted

.visible .entry _Z14shared_koronelPii(
	.param .u64 .ptr .align 1 _Z14shared_koronelPii_param_0,
	.param .u32 _Z14shared_koronelPii_param_1
)
{
	.reg .pred 	%p<19>;
	.reg .b32 	%r<52>;
	.reg .b64 	%rd<8>;
	// demoted variable
	.shared .align 4 .b8 _ZZ14shared_koronelPiiE5slist[8192];
	ld.param.u64 	%rd2, [_Z14shared_koronelPii_param_0];
	ld.param.u32 	%r29, [_Z14shared_koronelPii_param_1];
	cvta.to.global.u64 	%rd3, %rd2;
	mov.u32 	%r30, %ntid.x;
	mov.u32 	%r31, %ctaid.x;
	mul.lo.s32 	%r32, %r31, %r30;
	shl.b32 	%r33, %r32, 1;
	cvt.u64.u32 	%rd4, %r33;
	shl.b32 	%r34, %r30, 1;
	rem.u32 	%r35, %r29, %r34;
	add.s32 	%r36, %r33, %r34;
	setp.gt.u32 	%p1, %r36, %r29;
	selp.b32 	%r1, %r35, %r34, %p1;
	mov.u32 	%r37, %tid.x;
	shl.b32 	%r2, %r37, 1;
	add.s32 	%r3, %r1, -1;
	setp.ge.u32 	%p2, %r2, %r3;
	cvt.u64.u32 	%rd5, %r2;
	add.s64 	%rd6, %rd4, %rd5;
	shl.b64 	%rd7, %rd6, 2;
	add.s64 	%rd1, %rd3, %rd7;
	shl.b32 	%r38, %r37, 3;
	mov.u32 	%r39, _ZZ14shared_koronelPiiE5slist;
	add.s32 	%r4, %r39, %r38;
	@%p2 bra 	$L__BB0_2;
	ld.global.u32 	%r40, [%rd1];
	st.shared.u32 	[%r4], %r40;
	ld.global.u32 	%r41, [%rd1+4];
	st.shared.u32 	[%r4+4], %r41;
$L__BB0_2:
	setp.eq.s32 	%p3, %r1, 0;
	@%p3 bra 	$L__BB0_24;
	and.b32  	%r5, %r1, 3;
	setp.lt.u32 	%p4, %r1, 4;
	mov.b32 	%r51, 0;
	@%p4 bra 	$L__BB0_18;
	and.b32  	%r51, %r1, 4092;
	add.s32 	%r7, %r2, 1;
	and.b32  	%r43, %r1, 2147483644;
	neg.s32 	%r48, %r43;
$L__BB0_5:
	setp.ge.u32 	%p5, %r2, %r3;
	@%p5 bra 	$L__BB0_8;
	ld.shared.u32 	%r10, [%r4];
	ld.shared.u32 	%r11, [%r4+4];
	setp.le.s32 	%p6, %r10, %r11;
	@%p6 bra 	$L__BB0_8;
	st.shared.u32 	[%r4], %r11;
	st.shared.u32 	[%r4+4], %r10;
$L__BB0_8:
	setp.ge.u32 	%p7, %r7, %r3;
	bar.sync 	0;
	@%p7 bra 	$L__BB0_11;
	ld.shared.u32 	%r12, [%r4+4];
	ld.shared.u32 	%r13, [%r4+8];
	setp.le.s32 	%p8, %r12, %r13;
	@%p8 bra 	$L__BB0_11;
	st.shared.u32 	[%r4+4], %r13;
	st.shared.u32 	[%r4+8], %r12;
$L__BB0_11:
	setp.ge.u32 	%p9, %r2, %r3;
	bar.sync 	0;
	@%p9 bra 	$L__BB0_14;
	ld.shared.u32 	%r14, [%r4];
	ld.shared.u32 	%r15, [%r4+4];
	setp.le.s32 	%p10, %r14, %r15;
	@%p10 bra 	$L__BB0_14;
	st.shared.u32 	[%r4], %r15;
	st.shared.u32 	[%r4+4], %r14;
$L__BB0_14:
	setp.ge.u32 	%p11, %r7, %r3;
	bar.sync 	0;
	@%p11 bra 	$L__BB0_17;
	ld.shared.u32 	%r16, [%r4+4];
	ld.shared.u32 	%r17, [%r4+8];
	setp.le.s32 	%p12, %r16, %r17;
	@%p12 bra 	$L__BB0_17;
	st.shared.u32 	[%r4+4], %r17;
	st.shared.u32 	[%r4+8], %r16;
$L__BB0_17:
	bar.sync 	0;
	add.s32 	%r48, %r48, 4;
	setp.ne.s32 	%p13, %r48, 0;
	@%p13 bra 	$L__BB0_5;
$L__BB0_18:
	setp.eq.s32 	%p14, %r5, 0;
	@%p14 bra 	$L__BB0_24;
	neg.s32 	%r50, %r5;
$L__BB0_20:
	.pragma "nounroll";
	and.b32  	%r23, %r51, 1;
	add.s32 	%r44, %r23, %r2;
	setp.ge.s32 	%p15, %r44, %r3;
	@%p15 bra 	$L__BB0_23;
	shl.b32 	%r45, %r23, 2;
	add.s32 	%r24, %r4, %r45;
	ld.shared.u32 	%r25, [%r24];
	ld.shared.u32 	%r26, [%r24+4];
	setp.le.s32 	%p16, %r25, %r26;
	@%p16 bra 	$L__BB0_23;
	st.shared.u32 	[%r24], %r26;
	st.shared.u32 	[%r24+4], %r25;
$L__BB0_23:
	bar.sync 	0;
	add.s32 	%r51, %r51, 1;
	add.s32 	%r50, %r50, 1;
	setp.ne.s32 	%p17, %r50, 0;
	@%p17 bra 	$L__BB0_20;
$L__BB0_24:
	setp.ge.u32 	%p18, %r2, %r3;
	@%p18 bra 	$L__BB0_26;
	ld.shared.u32 	%r46, [%r4];
	st.global.u32 	[%rd1], %r46;
	ld.shared.u32 	%r47, [%r4+4];
	st.global.u32 	[%rd1+4], %r47;
$L__BB0_26:
	ret;

}
	// .globl	_Z14global_koronelPii
.visible .entry _Z14global_koronelPii(
	.param .u64 .ptr .align 1 _Z14global_koronelPii_param_0,
	.param .u32 _Z14global_koronelPii_param_1
)
{
	.reg .pred 	%p<17>;
	.reg .b32 	%r<43>;
	.reg .b64 	%rd<9>;

	ld.param.u64 	%rd4, [_Z14global_koronelPii_param_0];
	ld.param.u32 	%r27, [_Z14global_koronelPii_param_1];
	cvta.to.global.u64 	%rd5, %rd4;
	mov.u32 	%r28, %ntid.x;
	mov.u32 	%r29, %ctaid.x;
	mul.lo.s32 	%r30, %r29, %r28;
	shl.b32 	%r31, %r30, 1;
	mul.wide.u32 	%rd6, %r31, 4;
	add.s64 	%rd1, %rd5, %rd6;
	shl.b32 	%r32, %r28, 1;
	rem.u32 	%r33, %r27, %r32;
	add.s32 	%r34, %r31, %r32;
	setp.gt.u32 	%p1, %r34, %r27;
	selp.b32 	%r1, %r33, %r32, %p1;
	setp.eq.s32 	%p2, %r1, 0;
	@%p2 bra 	$L__BB1_22;
	mov.u32 	%r36, %tid.x;
	shl.b32 	%r2, %r36, 1;
	add.s32 	%r3, %r1, -1;
	and.b32  	%r4, %r1, 3;
	setp.lt.u32 	%p3, %r1, 4;
	mov.b32 	%r42, 0;
	@%p3 bra 	$L__BB1_16;
	and.b32  	%r42, %r1, 4092;
	mul.wide.u32 	%rd7, %r2, 4;
	add.s64 	%rd2, %rd1, %rd7;
	add.s32 	%r6, %r2, 1;
	and.b32  	%r37, %r1, 2147483644;
	neg.s32 	%r39, %r37;
$L__BB1_3:
	setp.ge.u32 	%p4, %r2, %r3;
	@%p4 bra 	$L__BB1_6;
	ld.global.u32 	%r9, [%rd2];
	ld.global.u32 	%r10, [%rd2+4];
	setp.le.s32 	%p5, %r9, %r10;
	@%p5 bra 	$L__BB1_6;
	st.global.u32 	[%rd2], %r10;
	st.global.u32 	[%rd2+4], %r9;
$L__BB1_6:
	setp.ge.u32 	%p6, %r6, %r3;
	bar.sync 	0;
	@%p6 bra 	$L__BB1_9;
	ld.global.u32 	%r11, [%rd2+4];
	ld.global.u32 	%r12, [%rd2+8];
	setp.le.s32 	%p7, %r11, %r12;
	@%p7 bra 	$L__BB1_9;
	st.global.u32 	[%rd2+4], %r12;
	st.global.u32 	[%rd2+8], %r11;
$L__BB1_9:
	setp.ge.u32 	%p8, %r2, %r3;
	bar.sync 	0;
	@%p8 bra 	$L__BB1_12;
	ld.global.u32 	%r13, [%rd2];
	ld.global.u32 	%r14, [%rd2+4];
	setp.le.s32 	%p9, %r13, %r14;
	@%p9 bra 	$L__BB1_12;
	st.global.u32 	[%rd2], %r14;
	st.global.u32 	[%rd2+4], %r13;
$L__BB1_12:
	setp.ge.u32 	%p10, %r6, %r3;
	bar.sync 	0;
	@%p10 bra 	$L__BB1_15;
	ld.global.u32 	%r15, [%rd2+4];
	ld.global.u32 	%r16, [%rd2+8];
	setp.le.s32 	%p11, %r15, %r16;
	@%p11 bra 	$L__BB1_15;
	st.global.u32 	[%rd2+4], %r16;
	st.global.u32 	[%rd2+8], %r15;
$L__BB1_15:
	bar.sync 	0;
	add.s32 	%r39, %r39, 4;
	setp.ne.s32 	%p12, %r39, 0;
	@%p12 bra 	$L__BB1_3;
$L__BB1_16:
	setp.eq.s32 	%p13, %r4, 0;
	@%p13 bra 	$L__BB1_22;
	neg.s32 	%r41, %r4;
$L__BB1_18:
	.pragma "nounroll";
	and.b32  	%r38, %r42, 1;
	add.s32 	%r22, %r38, %r2;
	setp.ge.s32 	%p14, %r22, %r3;
	@%p14 bra 	$L__BB1_21;
	mul.wide.u32 	%rd8, %r22, 4;
	add.s64 	%rd3, %rd1, %rd8;
	ld.global.u32 	%r23, [%rd3];
	ld.global.u32 	%r24, [%rd3+4];
	setp.le.s32 	%p15, %r23, %r24;
	@%p15 bra 	$L__BB1_21;
	st.global.u32 	[%rd3], %r24;
	st.global.u32 	[%rd3+4], %r23;
$L__BB1_21:
	bar.sync 	0;
	add.s32 	%r42, %r42, 1;
	add.s32 	%r41, %r41, 1;
	setp.ne.s32 	%p16, %r41, 0;
	@%p16 bra 	$L__BB1_18;
$L__BB1_22:
	ret;

}


// ===== COMPILED SASS (sm_100) =====

	.target	sm_100

	.elftype	@"ET_EXEC"


//--------------------- .note.nv.tkinfo           --------------------------
	.section	.note.nv.tkinfo,"",@"SHT_NOTE"
	.sectionflags	@"SHF_NOTE_NV_TKINFO"
	.tkinfo
        /*0018*/ 	.word	0x00000002
        /*0030*/ 	.string	""
        /*0030*/ 	.string	"ptxas"
        /*0030*/ 	.string	"Cuda compilation tools, release 13.0, V13.0.88"
        /*0030*/ 	.string	"Build cuda_13.0.r13.0/compiler.36424714_0"
        /*0030*/ 	.string	"-arch sm_100 -m 64 "



//--------------------- .note.nv.cuinfo           --------------------------
	.section	.note.nv.cuinfo,"",@"SHT_NOTE"
	.sectionflags	@"SHF_NOTE_NV_CUINFO"
        /*0018*/ 	.short	0x0002
        /*001a*/ 	.short	0x0064
        /*001c*/ 	.short	0x0082
	.zero		2


//--------------------- .nv.info                  --------------------------
	.section	.nv.info,"",@"SHT_CUDA_INFO"
	.align	4


	//----- nvinfo : EIATTR_REGCOUNT
	.align		4
        /*0000*/ 	.byte	0x04, 0x2f
        /*0002*/ 	.short	(.L_1 - .L_0)
	.align		4
.L_0:
        /*0004*/ 	.word	index@(_Z14shared_koronelPii)
        /*0008*/ 	.word	0x00000010


	//----- nvinfo : EIATTR_FRAME_SIZE
	.align		4
.L_1:
        /*000c*/ 	.byte	0x04, 0x11
        /*000e*/ 	.short	(.L_3 - .L_2)
	.align		4
.L_2:
        /*0010*/ 	.word	index@(_Z14shared_koronelPii)
        /*0014*/ 	.word	0x00000000


	//----- nvinfo : EIATTR_REGCOUNT
	.align		4
.L_3:
        /*0018*/ 	.byte	0x04, 0x2f
        /*001a*/ 	.short	(.L_5 - .L_4)
	.align		4
.L_4:
        /*001c*/ 	.word	index@(_Z14global_koronelPii)
        /*0020*/ 	.word	0x00000010


	//----- nvinfo : EIATTR_FRAME_SIZE
	.align		4
.L_5:
        /*0024*/ 	.byte	0x04, 0x11
        /*0026*/ 	.short	(.L_7 - .L_6)
	.align		4
.L_6:
        /*0028*/ 	.word	index@(_Z14global_koronelPii)
        /*002c*/ 	.word	0x00000000


	//----- nvinfo : EIATTR_MIN_STACK_SIZE
	.align		4
.L_7:
        /*0030*/ 	.byte	0x04, 0x12
        /*0032*/ 	.short	(.L_9 - .L_8)
	.align		4
.L_8:
        /*0034*/ 	.word	index@(_Z14global_koronelPii)
        /*0038*/ 	.word	0x00000000


	//----- nvinfo : EIATTR_MIN_STACK_SIZE
	.align		4
.L_9:
        /*003c*/ 	.byte	0x04, 0x12
        /*003e*/ 	.short	(.L_11 - .L_10)
	.align		4
.L_10:
        /*0040*/ 	.word	index@(_Z14shared_koronelPii)
        /*0044*/ 	.word	0x00000000
.L_11:


//--------------------- .nv.compat                --------------------------
	.section	.nv.compat,"",@"SHT_CUDA_COMPAT_INFO"
	.align	4
        /*0000*/ 	.byte	0x02, 0x09, 0x00, 0x00, 0x02, 0x02, 0x01, 0x00, 0x02, 0x05, 0x05, 0x00, 0x03, 0x07, 0x01, 0x01
        /*0010*/ 	.byte	0x02, 0x03, 0x00, 0x00, 0x02, 0x06, 0x01, 0x00, 0x04, 0x0b, 0x08, 0x00, 0x09, 0x00, 0x00, 0x00
        /*0020*/ 	.byte	0x00, 0x00, 0x00, 0x00


//--------------------- .nv.info._Z14global_koronelPii --------------------------
	.section	.nv.info._Z14global_koronelPii,"",@"SHT_CUDA_INFO"
	.sectionflags	@""
	.align	4


	//----- nvinfo : EIATTR_CUDA_API_VERSION
	.align		4
        /*0000*/ 	.byte	0x04, 0x37
        /*0002*/ 	.short	(.L_13 - .L_12)
.L_12:
        /*0004*/ 	.word	0x00000082


	//----- nvinfo : EIATTR_KPARAM_INFO
	.align		4
.L_13:
        /*0008*/ 	.byte	0x04, 0x17
        /*000a*/ 	.short	(.L_15 - .L_14)
.L_14:
        /*000c*/ 	.word	0x00000000
        /*0010*/ 	.short	0x0001
        /*0012*/ 	.short	0x0008
        /*0014*/ 	.byte	0x00, 0xf0, 0x11, 0x00


	//----- nvinfo : EIATTR_KPARAM_INFO
	.align		4
.L_15:
        /*0018*/ 	.byte	0x04, 0x17
        /*001a*/ 	.short	(.L_17 - .L_16)
.L_16:
        /*001c*/ 	.word	0x00000000
        /*0020*/ 	.short	0x0000
        /*0022*/ 	.short	0x0000
        /*0024*/ 	.byte	0x00, 0xf5, 0x21, 0x00


	//----- nvinfo : EIATTR_SPARSE_MMA_MASK
	.align		4
.L_17:
        /*0028*/ 	.byte	0x03, 0x50
        /*002a*/ 	.short	0x0000


	//----- nvinfo : EIATTR_MAXREG_COUNT
	.align		4
        /*002c*/ 	.byte	0x03, 0x1b
        /*002e*/ 	.short	0x00ff


	//----- nvinfo : EIATTR_NUM_BARRIERS
	.align		4
        /*0030*/ 	.byte	0x02, 0x4c
        /*0032*/ 	.byte	0x01
	.zero		1


	//----- nvinfo : EIATTR_MERCURY_ISA_VERSION
	.align		4
        /*0034*/ 	.byte	0x03, 0x5f
        /*0036*/ 	.short	0x0101


	//----- nvinfo : EIATTR_VRC_CTA_INIT_COUNT
	.align		4
        /*0038*/ 	.byte	0x02, 0x4a
	.zero		1
	.zero		1


	//----- nvinfo : EIATTR_EXIT_INSTR_OFFSETS
	.align		4
        /*003c*/ 	.byte	0x04, 0x1c
        /*003e*/ 	.short	(.L_19 - .L_18)


	//   ....[0]....
.L_18:
        /*0040*/ 	.word	0x000001c0


	//   ....[1]....
        /*0044*/ 	.word	0x00000570


	//   ....[2]....
        /*0048*/ 	.word	0x000006a0


	//----- nvinfo : EIATTR_CRS_STACK_SIZE
	.align		4
.L_19:
        /*004c*/ 	.byte	0x04, 0x1e
        /*004e*/ 	.short	(.L_21 - .L_20)
.L_20:
        /*0050*/ 	.word	0x00000000


	//----- nvinfo : EIATTR_CBANK_PARAM_SIZE
	.align		4
.L_21:
        /*0054*/ 	.byte	0x03, 0x19
        /*0056*/ 	.short	0x000c


	//----- nvinfo : EIATTR_PARAM_CBANK
	.align		4
        /*0058*/ 	.byte	0x04, 0x0a
        /*005a*/ 	.short	(.L_23 - .L_22)
	.align		4
.L_22:
        /*005c*/ 	.word	index@(.nv.constant0._Z14global_koronelPii)
        /*0060*/ 	.short	0x0380
        /*0062*/ 	.short	0x000c


	//----- nvinfo : EIATTR_SW_WAR
	.align		4
.L_23:
        /*0064*/ 	.byte	0x04, 0x36
        /*0066*/ 	.short	(.L_25 - .L_24)
.L_24:
        /*0068*/ 	.word	0x00000008
.L_25:


//--------------------- .nv.info._Z14shared_koronelPii --------------------------
	.section	.nv.info._Z14shared_koronelPii,"",@"SHT_CUDA_INFO"
	.sectionflags	@""
	.align	4


	//----- nvinfo : EIATTR_CUDA_API_VERSION
	.align		4
        /*0000*/ 	.byte	0x04, 0x37
        /*0002*/ 	.short	(.L_27 - .L_26)
.L_26:
        /*0004*/ 	.word	0x00000082


	//----- nvinfo : EIATTR_KPARAM_INFO
	.align		4
.L_27:
        /*0008*/ 	.byte	0x04, 0x17
        /*000a*/ 	.short	(.L_29 - .L_28)
.L_28:
        /*000c*/ 	.word	0x00000000
        /*0010*/ 	.short	0x0001
        /*0012*/ 	.short	0x0008
        /*0014*/ 	.byte	0x00, 0xf0, 0x11, 0x00


	//----- nvinfo : EIATTR_KPARAM_INFO
	.align		4
.L_29:
        /*0018*/ 	.byte	0x04, 0x17
        /*001a*/ 	.short	(.L_31 - .L_30)
.L_30:
        /*001c*/ 	.word	0x00000000
        /*0020*/ 	.short	0x0000
        /*0022*/ 	.short	0x0000
        /*0024*/ 	.byte	0x00, 0xf5, 0x21, 0x00


	//----- nvinfo : EIATTR_SPARSE_MMA_MASK
	.align		4
.L_31:
        /*0028*/ 	.byte	0x03, 0x50
        /*002a*/ 	.short	0x0000


	//----- nvinfo : EIATTR_MAXREG_COUNT
	.align		4
        /*002c*/ 	.byte	0x03, 0x1b
        /*002e*/ 	.short	0x00ff


	//----- nvinfo : EIATTR_NUM_BARRIERS
	.align		4
        /*0030*/ 	.byte	0x02, 0x4c
        /*0032*/ 	.byte	0x01
	.zero		1


	//----- nvinfo : EIATTR_MERCURY_ISA_VERSION
	.align		4
        /*0034*/ 	.byte	0x03, 0x5f
        /*0036*/ 	.short	0x0101


	//----- nvinfo : EIATTR_VRC_CTA_INIT_COUNT
	.align		4
        /*0038*/ 	.byte	0x02, 0x4a
	.zero		1
	.zero		1


	//----- nvinfo : EIATTR_EXIT_INSTR_OFFSETS
	.align		4
        /*003c*/ 	.byte	0x04, 0x1c
        /*003e*/ 	.short	(.L_33 - .L_32)


	//   ....[0]....
.L_32:
        /*0040*/ 	.word	0x00000740


	//   ....[1]....
        /*0044*/ 	.word	0x00000780


	//----- nvinfo : EIATTR_CRS_STACK_SIZE
	.align		4
.L_33:
        /*0048*/ 	.byte	0x04, 0x1e
        /*004a*/ 	.short	(.L_35 - .L_34)
.L_34:
        /*004c*/ 	.word	0x00000000


	//----- nvinfo : EIATTR_CBANK_PARAM_SIZE
	.align		4
.L_35:
        /*0050*/ 	.byte	0x03, 0x19
        /*0052*/ 	.short	0x000c


	//----- nvinfo : EIATTR_PARAM_CBANK
	.align		4
        /*0054*/ 	.byte	0x04, 0x0a
        /*0056*/ 	.short	(.L_37 - .L_36)
	.align		4
.L_36:
        /*0058*/ 	.word	index@(.nv.constant0._Z14shared_koronelPii)
        /*005c*/ 	.short	0x0380
        /*005e*/ 	.short	0x000c


	//----- nvinfo : EIATTR_SW_WAR
	.align		4
.L_37:
        /*0060*/ 	.byte	0x04, 0x36
        /*0062*/ 	.short	(.L_39 - .L_38)
.L_38:
        /*0064*/ 	.word	0x00000008
.L_39:


//--------------------- .nv.callgraph             --------------------------
	.section	.nv.callgraph,"",@"SHT_CUDA_CALLGRAPH"
	.align	4
	.sectionentsize	8
	.align		4
        /*0000*/ 	.word	0x00000000
	.align		4
        /*0004*/ 	.word	0xffffffff
	.align		4
        /*0008*/ 	.word	0x00000000
	.align		4
        /*000c*/ 	.word	0xfffffffe
	.align		4
        /*0010*/ 	.word	0x00000000
	.align		4
        /*0014*/ 	.word	0xfffffffd
	.align		4
        /*0018*/ 	.word	0x00000000
	.align		4
        /*001c*/ 	.word	0xfffffffc


//--------------------- .text._Z14global_koronelPii --------------------------
	.section	.text._Z14global_koronelPii,"ax",@progbits
	.align	128
        .global         _Z14global_koronelPii
        .type           _Z14global_koronelPii,@function
        .size           _Z14global_koronelPii,(.L_x_29 - _Z14global_koronelPii)
        .other          _Z14global_koronelPii,@"STO_CUDA_ENTRY STV_DEFAULT"
_Z14global_koronelPii:
.text._Z14global_koronelPii:
[----:B------:R-:W-:Y:S01]  /*0000*/  LDC R1, c[0x0][0x37c] ;  /* 0x0000df00ff017b82 */ /* 0x000fe20000000800 */
[----:B------:R-:W0:Y:S07]  /*0010*/  LDCU UR5, c[0x0][0x360] ;  /* 0x00006c00ff0577ac */ /* 0x000e2e0008000800 */
[----:B------:R-:W1:Y:S01]  /*0020*/  LDC R6, c[0x0][0x388] ;  /* 0x0000e200ff067b82 */ /* 0x000e620000000800 */
[----:B------:R-:W2:Y:S01]  /*0030*/  S2R R4, SR_CTAID.X ;  /* 0x0000000000047919 */ /* 0x000ea20000002500 */
[----:B0-----:R-:W-:-:S06]  /*0040*/  USHF.L.U32 UR4, UR5, 0x1, URZ ;  /* 0x0000000105047899 */ /* 0x001fcc00080006ff */
[----:B------:R-:W-:Y:S01]  /*0050*/  IMAD R5, RZ, RZ, -UR4 ;  /* 0x80000004ff057e24 */ /* 0x000fe2000f8e02ff */
[----:B------:R-:W-:Y:S02]  /*0060*/  ISETP.NE.U32.AND P1, PT, RZ, UR4, PT ;  /* 0x00000004ff007c0c */ /* 0x000fe4000bf25070 */
[----:B------:R-:W0:Y:S08]  /*0070*/  I2F.U32.RP R0, UR4 ;  /* 0x0000000400007d06 */ /* 0x000e300008209000 */
[----:B0-----:R-:W0:Y:S02]  /*0080*/  MUFU.RCP R0, R0 ;  /* 0x0000000000007308 */ /* 0x001e240000001000 */
[----:B0-----:R-:W-:-:S02]  /*0090*/  VIADD R2, R0, 0xffffffe ;  /* 0x0ffffffe00027836 */ /* 0x001fc40000000000 */
[----:B--2---:R-:W-:-:S04]  /*00a0*/  IMAD R0, R4, UR5, RZ ;  /* 0x0000000504007c24 */ /* 0x004fc8000f8e02ff */
[----:B------:R0:W2:Y:S02]  /*00b0*/  F2I.FTZ.U32.TRUNC.NTZ R3, R2 ;  /* 0x0000000200037305 */ /* 0x0000a4000021f000 */
[----:B0-----:R-:W-:Y:S02]  /*00c0*/  IMAD.MOV.U32 R2, RZ, RZ, RZ ;  /* 0x000000ffff027224 */ /* 0x001fe400078e00ff */
[----:B--2---:R-:W-:-:S04]  /*00d0*/  IMAD R5, R5, R3, RZ ;  /* 0x0000000305057224 */ /* 0x004fc800078e02ff */
[----:B------:R-:W-:-:S04]  /*00e0*/  IMAD.HI.U32 R3, R3, R5, R2 ;  /* 0x0000000503037227 */ /* 0x000fc800078e0002 */
[----:B------:R-:W-:Y:S02]  /*00f0*/  IMAD.SHL.U32 R5, R0, 0x2, RZ ;  /* 0x0000000200057824 */ /* 0x000fe400078e00ff */
[----:B-1----:R-:W-:-:S04]  /*0100*/  IMAD.HI.U32 R3, R3, R6, RZ ;  /* 0x0000000603037227 */ /* 0x002fc800078e00ff */
[----:B------:R-:W-:Y:S02]  /*0110*/  IMAD.MOV R3, RZ, RZ, -R3 ;  /* 0x000000ffff037224 */ /* 0x000fe400078e0a03 */
[----:B------:R-:W-:Y:S02]  /*0120*/  VIADD R0, R5, UR4 ;  /* 0x0000000405007c36 */ /* 0x000fe40008000000 */
[----:B------:R-:W-:-:S05]  /*0130*/  IMAD R3, R3, UR4, R6 ;  /* 0x0000000403037c24 */ /* 0x000fca000f8e0206 */
[----:B------:R-:W-:-:S13]  /*0140*/  ISETP.GE.U32.AND P0, PT, R3, UR4, PT ;  /* 0x0000000403007c0c */ /* 0x000fda000bf06070 */
[----:B------:R-:W-:-:S05]  /*0150*/  @P0 VIADD R3, R3, -UR4 ;  /* 0x8000000403030c36 */ /* 0x000fca0008000000 */
[----:B------:R-:W-:-:S13]  /*0160*/  ISETP.GE.U32.AND P0, PT, R3, UR4, PT ;  /* 0x0000000403007c0c */ /* 0x000fda000bf06070 */
[----:B------:R-:W-:Y:S01]  /*0170*/  @P0 VIADD R3, R3, -UR4 ;  /* 0x8000000403030c36 */ /* 0x000fe20008000000 */
[----:B------:R-:W-:Y:S02]  /*0180*/  ISETP.GT.U32.AND P0, PT, R0, R6, PT ;  /* 0x000000060000720c */ /* 0x000fe40003f04070 */
[----:B------:R-:W-:-:S04]  /*0190*/  @!P1 LOP3.LUT R3, RZ, UR4, RZ, 0x33, !PT ;  /* 0x00000004ff039c12 */ /* 0x000fc8000f8e33ff */
[----:B------:R-:W-:-:S04]  /*01a0*/  SEL R0, R3, UR4, P0 ;  /* 0x0000000403007c07 */ /* 0x000fc80008000000 */
[----:B------:R-:W-:-:S13]  /*01b0*/  ISETP.NE.AND P0, PT, R0, RZ, PT ;  /* 0x000000ff0000720c */ /* 0x000fda0003f05270 */
[----:B------:R-:W-:Y:S05]  /*01c0*/  @!P0 EXIT ;  /* 0x000000000000894d */ /* 0x000fea0003800000 */
[----:B------:R-:W0:Y:S01]  /*01d0*/  S2R R7, SR_TID.X ;  /* 0x0000000000077919 */ /* 0x000e220000002100 */
[----:B------:R-:W1:Y:S01]  /*01e0*/  LDC.64 R2, c[0x0][0x380] ;  /* 0x0000e000ff027b82 */ /* 0x000e620000000a00 */
[C---:B------:R-:W-:Y:S01]  /*01f0*/  ISETP.GE.U32.AND P0, PT, R0.reuse, 0x4, PT ;  /* 0x000000040000780c */ /* 0x040fe20003f06070 */
[----:B------:R-:W2:Y:S01]  /*0200*/  LDCU.64 UR4, c[0x0][0x358] ;  /* 0x00006b00ff0477ac */ /* 0x000ea20008000a00 */
[----:B------:R-:W-:Y:S02]  /*0210*/  HFMA2 R9, -RZ, RZ, 0, 0 ;  /* 0x00000000ff097431 */ /* 0x000fe400000001ff */
[C---:B------:R-:W-:Y:S01]  /*0220*/  VIADD R6, R0.reuse, 0xffffffff ;  /* 0xffffffff00067836 */ /* 0x040fe20000000000 */
[----:B------:R-:W-:Y:S01]  /*0230*/  LOP3.LUT R8, R0, 0x3, RZ, 0xc0, !PT ;  /* 0x0000000300087812 */ /* 0x000fe200078ec0ff */
[----:B-1----:R-:W-:-:S04]  /*0240*/  IMAD.WIDE.U32 R2, R5, 0x4, R2 ;  /* 0x0000000405027825 */ /* 0x002fc800078e0002 */
[----:B0-----:R-:W-:-:S03]  /*0250*/  IMAD.SHL.U32 R7, R7, 0x2, RZ ;  /* 0x0000000207077824 */ /* 0x001fc600078e00ff */
[----:B--2---:R-:W-:Y:S05]  /*0260*/  @!P0 BRA `(.L_x_0) ;  /* 0x0000000000bc8947 */ /* 0x004fea0003800000 */
[C---:B------:R-:W-:Y:S01]  /*0270*/  LOP3.LUT R10, R0.reuse, 0x7ffffffc, RZ, 0xc0, !PT ;  /* 0x7ffffffc000a7812 */ /* 0x040fe200078ec0ff */
[C---:B------:R-:W-:Y:S01]  /*0280*/  VIADD R11, R7.reuse, 0x1 ;  /* 0x00000001070b7836 */ /* 0x040fe20000000000 */
[C---:B------:R-:W-:Y:S01]  /*0290*/  ISETP.GE.U32.AND P1, PT, R7.reuse, R6, PT ;  /* 0x000000060700720c */ /* 0x040fe20003f26070 */
[----:B------:R-:W-:Y:S01]  /*02a0*/  IMAD.WIDE.U32 R4, R7, 0x4, R2 ;  /* 0x0000000407047825 */ /* 0x000fe200078e0002 */
[----:B------:R-:W-:-:S03]  /*02b0*/  LOP3.LUT R9, R0, 0xffc, RZ, 0xc0, !PT ;  /* 0x00000ffc00097812 */ /* 0x000fc600078ec0ff */
[----:B------:R-:W-:-:S08]  /*02c0*/  IMAD.MOV R10, RZ, RZ, -R10 ;  /* 0x000000ffff0a7224 */ /* 0x000fd000078e0a0a */
.L_x_9:
[----:B------:R-:W-:Y:S01]  /*02d0*/  BSSY.RECONVERGENT B0, `(.L_x_1) ;  /* 0x0000008000007945 */ /* 0x000fe20003800200 */
[----:B------:R-:W-:-:S03]  /*02e0*/  ISETP.GE.U32.AND P0, PT, R11, R6, PT ;  /* 0x000000060b00720c */ /* 0x000fc60003f06070 */
[----:B0123--:R-:W-:Y:S10]  /*02f0*/  @P1 BRA `(.L_x_2) ;  /* 0x0000000000141947 */ /* 0x00fff40003800000 */
[----:B------:R-:W2:Y:S04]  /*0300*/  LDG.E R13, desc[UR4][R4.64] ;  /* 0x00000004040d7981 */ /* 0x000ea8000c1e1900 */
[----:B------:R-:W2:Y:S02]  /*0310*/  LDG.E R0, desc[UR4][R4.64+0x4] ;  /* 0x0000040404007981 */ /* 0x000ea4000c1e1900 */
[----:B--2---:R-:W-:-:S13]  /*0320*/  ISETP.GT.AND P1, PT, R13, R0, PT ;  /* 0x000000000d00720c */ /* 0x004fda0003f24270 */
[----:B------:R0:W-:Y:S04]  /*0330*/  @P1 STG.E desc[UR4][R4.64], R0 ;  /* 0x0000000004001986 */ /* 0x0001e8000c101904 */
[----:B------:R0:W-:Y:S02]  /*0340*/  @P1 STG.E desc[UR4][R4.64+0x4], R13 ;  /* 0x0000040d04001986 */ /* 0x0001e4000c101904 */
.L_x_2:
[----:B------:R-:W-:Y:S05]  /*0350*/  BSYNC.RECONVERGENT B0 ;  /* 0x0000000000007941 */ /* 0x000fea0003800200 */
.L_x_1:
[----:B------:R-:W-:Y:S01]  /*0360*/  BAR.SYNC.DEFER_BLOCKING 0x0 ;  /* 0x0000000000007b1d */ /* 0x000fe20000010000 */
[----:B------:R-:W-:-:S05]  /*0370*/  ISETP.GE.U32.AND P1, PT, R7, R6, PT ;  /* 0x000000060700720c */ /* 0x000fca0003f26070 */
[----:B------:R-:W-:Y:S04]  /*0380*/  BSSY.RECONVERGENT B0, `(.L_x_3) ;  /* 0x0000007000007945 */ /* 0x000fe80003800200 */
[----:B------:R-:W-:Y:S05]  /*0390*/  @P0 BRA `(.L_x_4) ;  /* 0x0000000000140947 */ /* 0x000fea0003800000 */
[----:B0-----:R-:W2:Y:S04]  /*03a0*/  LDG.E R13, desc[UR4][R4.64+0x4] ;  /* 0x00000404040d7981 */ /* 0x001ea8000c1e1900 */
[----:B------:R-:W2:Y:S02]  /*03b0*/  LDG.E R0, desc[UR4][R4.64+0x8] ;  /* 0x0000080404007981 */ /* 0x000ea4000c1e1900 */
[----:B--2---:R-:W-:-:S13]  /*03c0*/  ISETP.GT.AND P2, PT, R13, R0, PT ;  /* 0x000000000d00720c */ /* 0x004fda0003f44270 */
[----:B------:R1:W-:Y:S04]  /*03d0*/  @P2 STG.E desc[UR4][R4.64+0x4], R0 ;  /* 0x0000040004002986 */ /* 0x0003e8000c101904 */
[----:B------:R1:W-:Y:S02]  /*03e0*/  @P2 STG.E desc[UR4][R4.64+0x8], R13 ;  /* 0x0000080d04002986 */ /* 0x0003e4000c101904 */
.L_x_4:
[----:B------:R-:W-:Y:S05]  /*03f0*/  BSYNC.RECONVERGENT B0 ;  /* 0x0000000000007941 */ /* 0x000fea0003800200 */
.L_x_3:
[----:B------:R-:W-:Y:S06]  /*0400*/  BAR.SYNC.DEFER_BLOCKING 0x0 ;  /* 0x0000000000007b1d */ /* 0x000fec0000010000 */
[----:B------:R-:W-:Y:S04]  /*0410*/  BSSY.RECONVERGENT B0, `(.L_x_5) ;  /* 0x0000007000007945 */ /* 0x000fe80003800200 */
[----:B------:R-:W-:Y:S05]  /*0420*/  @P1 BRA `(.L_x_6) ;  /* 0x0000000000141947 */ /* 0x000fea0003800000 */
[----:B01----:R-:W2:Y:S04]  /*0430*/  LDG.E R13, desc[UR4][R4.64] ;  /* 0x00000004040d7981 */ /* 0x003ea8000c1e1900 */
[----:B------:R-:W2:Y:S02]  /*0440*/  LDG.E R0, desc[UR4][R4.64+0x4] ;  /* 0x0000040404007981 */ /* 0x000ea4000c1e1900 */
[----:B--2---:R-:W-:-:S13]  /*0450*/  ISETP.GT.AND P2, PT, R13, R0, PT ;  /* 0x000000000d00720c */ /* 0x004fda0003f44270 */
[----:B------:R2:W-:Y:S04]  /*0460*/  @P2 STG.E desc[UR4][R4.64], R0 ;  /* 0x0000000004002986 */ /* 0x0005e8000c101904 */
[----:B------:R2:W-:Y:S02]  /*0470*/  @P2 STG.E desc[UR4][R4.64+0x4], R13 ;  /* 0x0000040d04002986 */ /* 0x0005e4000c101904 */
.L_x_6:
[----:B------:R-:W-:Y:S05]  /*0480*/  BSYNC.RECONVERGENT B0 ;  /* 0x0000000000007941 */ /* 0x000fea0003800200 */
.L_x_5:
[----:B------:R-:W-:Y:S01]  /*0490*/  VIADD R10, R10, 0x4 ;  /* 0x000000040a0a7836 */ /* 0x000fe20000000000 */
[----:B------:R-:W-:Y:S04]  /*04a0*/  BAR.SYNC.DEFER_BLOCKING 0x0 ;  /* 0x0000000000007b1d */ /* 0x000fe80000010000 */
[----:B------:R-:W-:Y:S02]  /*04b0*/  ISETP.NE.AND P2, PT, R10, RZ, PT ;  /* 0x000000ff0a00720c */ /* 0x000fe40003f45270 */
[----:B------:R-:W-:Y:S04]  /*04c0*/  BSSY.RECONVERGENT B0, `(.L_x_7) ;  /* 0x0000007000007945 */ /* 0x000fe80003800200 */
[----:B------:R-:W-:Y:S07]  /*04d0*/  @P0 BRA `(.L_x_8) ;  /* 0x0000000000140947 */ /* 0x000fee0003800000 */
[----:B012---:R-:W2:Y:S04]  /*04e0*/  LDG.E R13, desc[UR4][R4.64+0x4] ;  /* 0x00000404040d7981 */ /* 0x007ea8000c1e1900 */
[----:B------:R-:W2:Y:S02]  /*04f0*/  LDG.E R0, desc[UR4][R4.64+0x8] ;  /* 0x0000080404007981 */ /* 0x000ea4000c1e1900 */
[----:B--2---:R-:W-:-:S13]  /*0500*/  ISETP.GT.AND P0, PT, R13, R0, PT ;  /* 0x000000000d00720c */ /* 0x004fda0003f04270 */
[----:B------:R3:W-:Y:S04]  /*0510*/  @P0 STG.E desc[UR4][R4.64+0x4], R0 ;  /* 0x0000040004000986 */ /* 0x0007e8000c101904 */
[----:B------:R3:W-:Y:S02]  /*0520*/  @P0 STG.E desc[UR4][R4.64+0x8], R13 ;  /* 0x0000080d04000986 */ /* 0x0007e4000c101904 */
.L_x_8:
[----:B------:R-:W-:Y:S05]  /*0530*/  BSYNC.RECONVERGENT B0 ;  /* 0x0000000000007941 */ /* 0x000fea0003800200 */
.L_x_7:
[----:B------:R-:W-:Y:S06]  /*0540*/  BAR.SYNC.DEFER_BLOCKING 0x0 ;  /* 0x0000000000007b1d */ /* 0x000fec0000010000 */
[----:B------:R-:W-:Y:S05]  /*0550*/  @P2 BRA `(.L_x_9) ;  /* 0xfffffffc005c2947 */ /* 0x000fea000383ffff */
.L_x_0:
[----:B------:R-:W-:-:S13]  /*0560*/  ISETP.NE.AND P0, PT, R8, RZ, PT ;  /* 0x000000ff0800720c */ /* 0x000fda0003f05270 */
[----:B------:R-:W-:Y:S05]  /*0570*/  @!P0 EXIT ;  /* 0x000000000000894d */ /* 0x000fea0003800000 */
[----:B------:R-:W-:-:S07]  /*0580*/  IADD3 R8, PT, PT, -R8, RZ, RZ ;  /* 0x000000ff08087210 */ /* 0x000fce0007ffe1ff */
.L_x_12:
[----:B0123--:R-:W-:Y:S01]  /*0590*/  LOP3.LUT R0, R9, 0x1, RZ, 0xc0, !PT ;  /* 0x0000000109007812 */ /* 0x00ffe200078ec0ff */
[----:B------:R-:W-:Y:S04]  /*05a0*/  BSSY.RECONVERGENT B0, `(.L_x_10) ;  /* 0x000000a000007945 */ /* 0x000fe80003800200 */
[----:B------:R-:W-:-:S05]  /*05b0*/  IMAD.IADD R5, R7, 0x1, R0 ;  /* 0x0000000107057824 */ /* 0x000fca00078e0200 */
[----:B------:R-:W-:-:S13]  /*05c0*/  ISETP.GE.AND P0, PT, R5, R6, PT ;  /* 0x000000060500720c */ /* 0x000fda0003f06270 */
[----:B------:R-:W-:Y:S05]  /*05d0*/  @P0 BRA `(.L_x_11) ;  /* 0x0000000000180947 */ /* 0x000fea0003800000 */
[----:B------:R-:W-:-:S05]  /*05e0*/  IMAD.WIDE.U32 R4, R5, 0x4, R2 ;  /* 0x0000000405047825 */ /* 0x000fca00078e0002 */
[----:B------:R-:W2:Y:S04]  /*05f0*/  LDG.E R11, desc[UR4][R4.64] ;  /* 0x00000004040b7981 */ /* 0x000ea8000c1e1900 */
[----:B------:R-:W2:Y:S02]  /*0600*/  LDG.E R0, desc[UR4][R4.64+0x4] ;  /* 0x0000040404007981 */ /* 0x000ea4000c1e1900 */
[----:B--2---:R-:W-:-:S13]  /*0610*/  ISETP.GT.AND P0, PT, R11, R0, PT ;  /* 0x000000000b00720c */ /* 0x004fda0003f04270 */
[----:B------:R0:W-:Y:S04]  /*0620*/  @P0 STG.E desc[UR4][R4.64], R0 ;  /* 0x0000000004000986 */ /* 0x0001e8000c101904 */
[----:B------:R0:W-:Y:S02]  /*0630*/  @P0 STG.E desc[UR4][R4.64+0x4], R11 ;  /* 0x0000040b04000986 */ /* 0x0001e4000c101904 */
.L_x_11:
[----:B------:R-:W-:Y:S05]  /*0640*/  BSYNC.RECONVERGENT B0 ;  /* 0x0000000000007941 */ /* 0x000fea0003800200 */
.L_x_10:
[----:B------:R-:W-:Y:S01]  /*0650*/  VIADD R8, R8, 0x1 ;  /* 0x0000000108087836 */ /* 0x000fe20000000000 */
[----:B------:R-:W-:Y:S01]  /*0660*/  BAR.SYNC.DEFER_BLOCKING 0x0 ;  /* 0x0000000000007b1d */ /* 0x000fe20000010000 */
[----:B------:R-:W-:-:S03]  /*0670*/  VIADD R9, R9, 0x1 ;  /* 0x0000000109097836 */ /* 0x000fc60000000000 */
[----:B------:R-:W-:-:S13]  /*0680*/  ISETP.NE.AND P0, PT, R8, RZ, PT ;  /* 0x000000ff0800720c */ /* 0x000fda0003f05270 */
[----:B------:R-:W-:Y:S05]  /*0690*/  @P0 BRA `(.L_x_12) ;  /* 0xfffffffc00bc0947 */ /* 0x000fea000383ffff */
[----:B------:R-:W-:Y:S05]  /*06a0*/  EXIT ;  /* 0x000000000000794d */ /* 0x000fea0003800000 */
.L_x_13:
[----:B------:R-:W-:-:S00]  /*06b0*/  BRA `(.L_x_13) ;  /* 0xfffffffc00fc7947 */ /* 0x000fc0000383ffff */
[----:B------:R-:W-:-:S00]  /*06c0*/  NOP ;  /* 0x0000000000007918 */ /* 0x000fc00000000000 */
        /* <DEDUP_REMOVED lines=11> */
.L_x_29:


//--------------------- .text._Z14shared_koronelPii --------------------------
	.section	.text._Z14shared_koronelPii,"ax",@progbits
	.align	128
        .global         _Z14shared_koronelPii
        .type           _Z14shared_koronelPii,@function
        .size           _Z14shared_koronelPii,(.L_x_30 - _Z14shared_koronelPii)
        .other          _Z14shared_koronelPii,@"STO_CUDA_ENTRY STV_DEFAULT"
_Z14shared_koronelPii:
.text._Z14shared_koronelPii:
[----:B------:R-:W-:Y:S01]  /*0000*/  LDC R1, c[0x0][0x37c] ;  /* 0x0000df00ff017b82 */ /* 0x000fe20000000800 */
[----:B------:R-:W0:Y:S07]  /*0010*/  LDCU UR4, c[0x0][0x360] ;  /* 0x00006c00ff0477ac */ /* 0x000e2e0008000800 */
[----:B------:R-:W1:Y:S01]  /*0020*/  LDC R6, c[0x0][0x388] ;  /* 0x0000e200ff067b82 */ /* 0x000e620000000800 */
[----:B------:R-:W2:Y:S01]  /*0030*/  S2R R4, SR_TID.X ;  /* 0x0000000000047919 */ /* 0x000ea20000002100 */
[----:B------:R-:W3:Y:S06]  /*0040*/  LDCU.64 UR8, c[0x0][0x380] ;  /* 0x00007000ff0877ac */ /* 0x000eec0008000a00 */
[----:B------:R-:W4:Y:S01]  /*0050*/  S2UR UR5, SR_CTAID.X ;  /* 0x00000000000579c3 */ /* 0x000f220000002500 */
[----:B0-----:R-:W-:-:S06]  /*0060*/  USHF.L.U32 UR6, UR4, 0x1, URZ ;  /* 0x0000000104067899 */ /* 0x001fcc00080006ff */
[----:B------:R-:W-:Y:S01]  /*0070*/  IMAD R5, RZ, RZ, -UR6 ;  /* 0x80000006ff057e24 */ /* 0x000fe2000f8e02ff */
[----:B------:R-:W-:Y:S02]  /*0080*/  ISETP.NE.U32.AND P1, PT, RZ, UR6, PT ;  /* 0x00000006ff007c0c */ /* 0x000fe4000bf25070 */
[----:B------:R-:W0:Y:S01]  /*0090*/  I2F.U32.RP R0, UR6 ;  /* 0x0000000600007d06 */ /* 0x000e220008209000 */
[----:B----4-:R-:W-:-:S04]  /*00a0*/  UIMAD UR4, UR4, UR5, URZ ;  /* 0x00000005040472a4 */ /* 0x010fc8000f8e02ff */
[----:B------:R-:W-:-:S04]  /*00b0*/  USHF.L.U32 UR4, UR4, 0x1, URZ ;  /* 0x0000000104047899 */ /* 0x000fc800080006ff */
[----:B------:R-:W-:Y:S01]  /*00c0*/  UIADD3 UR5, UPT, UPT, UR4, UR6, URZ ;  /* 0x0000000604057290 */ /* 0x000fe2000fffe0ff */
[----:B0-----:R-:W0:Y:S02]  /*00d0*/  MUFU.RCP R0, R0 ;  /* 0x0000000000007308 */ /* 0x001e240000001000 */
[----:B0-----:R-:W-:-:S06]  /*00e0*/  VIADD R2, R0, 0xffffffe ;  /* 0x0ffffffe00027836 */ /* 0x001fcc0000000000 */
[----:B------:R0:W4:Y:S02]  /*00f0*/  F2I.FTZ.U32.TRUNC.NTZ R3, R2 ;  /* 0x0000000200037305 */ /* 0x000124000021f000 */
[----:B0-----:R-:W-:Y:S02]  /*0100*/  IMAD.MOV.U32 R2, RZ, RZ, RZ ;  /* 0x000000ffff027224 */ /* 0x001fe400078e00ff */
[----:B----4-:R-:W-:-:S04]  /*0110*/  IMAD R5, R5, R3, RZ ;  /* 0x0000000305057224 */ /* 0x010fc800078e02ff */
[----:B------:R-:W-:-:S06]  /*0120*/  IMAD.HI.U32 R3, R3, R5, R2 ;  /* 0x0000000503037227 */ /* 0x000fcc00078e0002 */
[----:B-1----:R-:W-:-:S04]  /*0130*/  IMAD.HI.U32 R3, R3, R6, RZ ;  /* 0x0000000603037227 */ /* 0x002fc800078e00ff */
[----:B------:R-:W-:-:S04]  /*0140*/  IMAD.MOV R3, RZ, RZ, -R3 ;  /* 0x000000ffff037224 */ /* 0x000fc800078e0a03 */
[----:B------:R-:W-:-:S05]  /*0150*/  IMAD R0, R3, UR6, R6 ;  /* 0x0000000603007c24 */ /* 0x000fca000f8e0206 */
[----:B------:R-:W-:-:S13]  /*0160*/  ISETP.GE.U32.AND P0, PT, R0, UR6, PT ;  /* 0x0000000600007c0c */ /* 0x000fda000bf06070 */
[----:B------:R-:W-:-:S05]  /*0170*/  @P0 VIADD R0, R0, -UR6 ;  /* 0x8000000600000c36 */ /* 0x000fca0008000000 */
[----:B------:R-:W-:-:S13]  /*0180*/  ISETP.GE.U32.AND P0, PT, R0, UR6, PT ;  /* 0x0000000600007c0c */ /* 0x000fda000bf06070 */
[----:B------:R-:W-:Y:S01]  /*0190*/  @P0 VIADD R0, R0, -UR6 ;  /* 0x8000000600000c36 */ /* 0x000fe20008000000 */
[----:B------:R-:W-:Y:S02]  /*01a0*/  ISETP.LT.U32.AND P0, PT, R6, UR5, PT ;  /* 0x0000000506007c0c */ /* 0x000fe4000bf01070 */
[----:B------:R-:W-:-:S04]  /*01b0*/  @!P1 LOP3.LUT R0, RZ, UR6, RZ, 0x33, !PT ;  /* 0x00000006ff009c12 */ /* 0x000fc8000f8e33ff */
[----:B------:R-:W-:Y:S01]  /*01c0*/  SEL R6, R0, UR6, P0 ;  /* 0x0000000600067c07 */ /* 0x000fe20008000000 */
[----:B--2---:R-:W-:Y:S01]  /*01d0*/  IMAD.SHL.U32 R0, R4, 0x2, RZ ;  /* 0x0000000204007824 */ /* 0x004fe200078e00ff */
[----:B------:R-:W0:Y:S03]  /*01e0*/  LDCU.64 UR6, c[0x0][0x358] ;  /* 0x00006b00ff0677ac */ /* 0x000e260008000a00 */
[----:B------:R-:W-:Y:S01]  /*01f0*/  VIADD R5, R6, 0xffffffff ;  /* 0xffffffff06057836 */ /* 0x000fe20000000000 */
[----:B------:R-:W-:-:S04]  /*0200*/  IADD3 R3, P1, PT, R0, UR4, RZ ;  /* 0x0000000400037c10 */ /* 0x000fc8000ff3e0ff */
[----:B------:R-:W-:Y:S01]  /*0210*/  ISETP.GE.U32.AND P0, PT, R0, R5, PT ;  /* 0x000000050000720c */ /* 0x000fe20003f06070 */
[----:B------:R-:W-:Y:S01]  /*0220*/  IMAD.X R8, RZ, RZ, RZ, P1 ;  /* 0x000000ffff087224 */ /* 0x000fe200008e06ff */
[----:B---3--:R-:W-:-:S04]  /*0230*/  LEA R2, P1, R3, UR8, 0x2 ;  /* 0x0000000803027c11 */ /* 0x008fc8000f8210ff */
[----:B------:R-:W-:-:S07]  /*0240*/  LEA.HI.X R3, R3, UR9, R8, 0x2, P1 ;  /* 0x0000000903037c11 */ /* 0x000fce00088f1408 */
[----:B0-----:R-:W2:Y:S04]  /*0250*/  @!P0 LDG.E R8, desc[UR6][R2.64] ;  /* 0x0000000602088981 */ /* 0x001ea8000c1e1900 */
[----:B------:R-:W2:Y:S01]  /*0260*/  @!P0 LDG.E R9, desc[UR6][R2.64+0x4] ;  /* 0x0000040602098981 */ /* 0x000ea2000c1e1900 */
[----:B------:R-:W0:Y:S01]  /*0270*/  S2UR UR5, SR_CgaCtaId ;  /* 0x00000000000579c3 */ /* 0x000e220000008800 */
[----:B------:R-:W-:Y:S01]  /*0280*/  UMOV UR4, 0x400 ;  /* 0x0000040000047882 */ /* 0x000fe20000000000 */
[----:B------:R-:W-:Y:S01]  /*0290*/  ISETP.NE.AND P1, PT, R6, RZ, PT ;  /* 0x000000ff0600720c */ /* 0x000fe20003f25270 */
[----:B0-----:R-:W-:-:S06]  /*02a0*/  ULEA UR4, UR5, UR4, 0x18 ;  /* 0x0000000405047291 */ /* 0x001fcc000f8ec0ff */
[----:B------:R-:W-:-:S05]  /*02b0*/  LEA R4, R4, UR4, 0x3 ;  /* 0x0000000404047c11 */ /* 0x000fca000f8e18ff */
[----:B--2---:R0:W-:Y:S01]  /*02c0*/  @!P0 STS.64 [R4], R8 ;  /* 0x0000000804008388 */ /* 0x0041e20000000a00 */
[----:B------:R-:W-:Y:S05]  /*02d0*/  @!P1 BRA `(.L_x_14) ;  /* 0x0000000400149947 */ /* 0x000fea0003800000 */
[C---:B------:R-:W-:Y:S01]  /*02e0*/  ISETP.GE.U32.AND P1, PT, R6.reuse, 0x4, PT ;  /* 0x000000040600780c */ /* 0x040fe20003f26070 */
[----:B0-----:R-:W-:Y:S01]  /*02f0*/  IMAD.MOV.U32 R8, RZ, RZ, RZ ;  /* 0x000000ffff087224 */ /* 0x001fe200078e00ff */
[----:B------:R-:W-:-:S11]  /*0300*/  LOP3.LUT R7, R6, 0x3, RZ, 0xc0, !PT ;  /* 0x0000000306077812 */ /* 0x000fd600078ec0ff */
[----:B------:R-:W-:Y:S05]  /*0310*/  @!P1 BRA `(.L_x_15) ;  /* 0x0000000000b49947 */ /* 0x000fea0003800000 */
[C---:B------:R-:W-:Y:S02]  /*0320*/  LOP3.LUT R9, R6.reuse, 0x7ffffffc, RZ, 0xc0, !PT ;  /* 0x7ffffffc06097812 */ /* 0x040fe400078ec0ff */
[----:B------:R-:W-:Y:S01]  /*0330*/  LOP3.LUT R8, R6, 0xffc, RZ, 0xc0, !PT ;  /* 0x00000ffc06087812 */ /* 0x000fe200078ec0ff */
[----:B------:R-:W-:Y:S02]  /*0340*/  VIADD R6, R0, 0x1 ;  /* 0x0000000100067836 */ /* 0x000fe40000000000 */
[----:B------:R-:W-:-:S07]  /*0350*/  IMAD.MOV R9, RZ, RZ, -R9 ;  /* 0x000000ffff097224 */ /* 0x000fce00078e0a09 */
.L_x_24:
[----:B------:R-:W-:Y:S01]  /*0360*/  BSSY.RECONVERGENT B0, `(.L_x_16) ;  /* 0x0000008000007945 */ /* 0x000fe20003800200 */
[----:B------:R-:W-:-:S03]  /*0370*/  ISETP.GE.U32.AND P1, PT, R6, R5, PT ;  /* 0x000000050600720c */ /* 0x000fc60003f26070 */
[----:B0123--:R-:W-:Y:S10]  /*0380*/  @P0 BRA `(.L_x_17) ;  /* 0x0000000000140947 */ /* 0x00fff40003800000 */
[----:B------:R-:W0:Y:S02]  /*0390*/  LDS.64 R10, [R4] ;  /* 0x00000000040a7984 */ /* 0x000e240000000a00 */
[----:B0-----:R-:W-:Y:S01]  /*03a0*/  ISETP.GT.AND P0, PT, R10, R11, PT ;  /* 0x0000000b0a00720c */ /* 0x001fe20003f04270 */
[----:B------:R-:W-:Y:S02]  /*03b0*/  IMAD.MOV.U32 R12, RZ, RZ, R11 ;  /* 0x000000ffff0c7224 */ /* 0x000fe400078e000b */
[----:B------:R-:W-:-:S10]  /*03c0*/  IMAD.MOV.U32 R13, RZ, RZ, R10 ;  /* 0x000000ffff0d7224 */ /* 0x000fd400078e000a */
[----:B------:R0:W-:Y:S02]  /*03d0*/  @P0 STS.64 [R4], R12 ;  /* 0x0000000c04000388 */ /* 0x0001e40000000a00 */
.L_x_17:
[----:B------:R-:W-:Y:S05]  /*03e0*/  BSYNC.RECONVERGENT B0 ;  /* 0x0000000000007941 */ /* 0x000fea0003800200 */
.L_x_16:
[----:B------:R-:W-:Y:S01]  /*03f0*/  BAR.SYNC.DEFER_BLOCKING 0x0 ;  /* 0x0000000000007b1d */ /* 0x000fe20000010000 */
[----:B------:R-:W-:-:S05]  /*0400*/  ISETP.GE.U32.AND P0, PT, R0, R5, PT ;  /* 0x000000050000720c */ /* 0x000fca0003f06070 */
[----:B------:R-:W-:Y:S04]  /*0410*/  BSSY.RECONVERGENT B0, `(.L_x_18) ;  /* 0x0000007000007945 */ /* 0x000fe80003800200 */
[----:B------:R-:W-:Y:S05]  /*0420*/  @P1 BRA `(.L_x_19) ;  /* 0x0000000000141947 */ /* 0x000fea0003800000 */
[----:B------:R-:W-:Y:S04]  /*0430*/  LDS R11, [R4+0x4] ;  /* 0x00000400040b7984 */ /* 0x000fe80000000800 */
[----:B------:R-:W1:Y:S02]  /*0440*/  LDS R10, [R4+0x8] ;  /* 0x00000800040a7984 */ /* 0x000e640000000800 */
[----:B-1----:R-:W-:-:S13]  /*0450*/  ISETP.GT.AND P2, PT, R11, R10, PT ;  /* 0x0000000a0b00720c */ /* 0x002fda0003f44270 */
[----:B------:R1:W-:Y:S04]  /*0460*/  @P2 STS [R4+0x4], R10 ;  /* 0x0000040a04002388 */ /* 0x0003e80000000800 */
[----:B------:R1:W-:Y:S02]  /*0470*/  @P2 STS [R4+0x8], R11 ;  /* 0x0000080b04002388 */ /* 0x0003e40000000800 */
.L_x_19:
[----:B------:R-:W-:Y:S05]  /*0480*/  BSYNC.RECONVERGENT B0 ;  /* 0x0000000000007941 */ /* 0x000fea0003800200 */
.L_x_18:
[----:B------:R-:W-:Y:S06]  /*0490*/  BAR.SYNC.DEFER_BLOCKING 0x0 ;  /* 0x0000000000007b1d */ /* 0x000fec0000010000 */
[----:B------:R-:W-:Y:S04]  /*04a0*/  BSSY.RECONVERGENT B0, `(.L_x_20) ;  /* 0x0000007000007945 */ /* 0x000fe80003800200 */
[----:B------:R-:W-:Y:S05]  /*04b0*/  @P0 BRA `(.L_x_21) ;  /* 0x0000000000140947 */ /* 0x000fea0003800000 */
[----:B-1----:R-:W1:Y:S02]  /*04c0*/  LDS.64 R10, [R4] ;  /* 0x00000000040a7984 */ /* 0x002e640000000a00 */
[----:B-1----:R-:W-:Y:S01]  /*04d0*/  ISETP.GT.AND P2, PT, R10, R11, PT ;  /* 0x0000000b0a00720c */ /* 0x002fe20003f44270 */
[----:B0-----:R-:W-:Y:S02]  /*04e0*/  IMAD.MOV.U32 R12, RZ, RZ, R11 ;  /* 0x000000ffff0c7224 */ /* 0x001fe400078e000b */
[----:B------:R-:W-:-:S10]  /*04f0*/  IMAD.MOV.U32 R13, RZ, RZ, R10 ;  /* 0x000000ffff0d7224 */ /* 0x000fd400078e000a */
[----:B------:R2:W-:Y:S02]  /*0500*/  @P2 STS.64 [R4], R12 ;  /* 0x0000000c04002388 */ /* 0x0005e40000000a00 */
.L_x_21:
[----:B------:R-:W-:Y:S05]  /*0510*/  BSYNC.RECONVERGENT B0 ;  /* 0x0000000000007941 */ /* 0x000fea0003800200 */
.L_x_20:
[----:B------:R-:W-:Y:S01]  /*0520*/  VIADD R9, R9, 0x4 ;  /* 0x0000000409097836 */ /* 0x000fe20000000000 */
[----:B------:R-:W-:Y:S04]  /*0530*/  BAR.SYNC.DEFER_BLOCKING 0x0 ;  /* 0x0000000000007b1d */ /* 0x000fe80000010000 */
[----:B------:R-:W-:Y:S02]  /*0540*/  ISETP.NE.AND P2, PT, R9, RZ, PT ;  /* 0x000000ff0900720c */ /* 0x000fe40003f45270 */
[----:B------:R-:W-:Y:S04]  /*0550*/  BSSY.RECONVERGENT B0, `(.L_x_22) ;  /* 0x0000007000007945 */ /* 0x000fe80003800200 */
[----:B------:R-:W-:Y:S07]  /*0560*/  @P1 BRA `(.L_x_23) ;  /* 0x0000000000141947 */ /* 0x000fee0003800000 */
[----:B-1----:R-:W-:Y:S04]  /*0570*/  LDS R11, [R4+0x4] ;  /* 0x00000400040b7984 */ /* 0x002fe80000000800 */
[----:B------:R-:W1:Y:S02]  /*0580*/  LDS R10, [R4+0x8] ;  /* 0x00000800040a7984 */ /* 0x000e640000000800 */
[----:B-1----:R-:W-:-:S13]  /*0590*/  ISETP.GT.AND P1, PT, R11, R10, PT ;  /* 0x0000000a0b00720c */ /* 0x002fda0003f24270 */
[----:B------:R3:W-:Y:S04]  /*05a0*/  @P1 STS [R4+0x4], R10 ;  /* 0x0000040a04001388 */ /* 0x0007e80000000800 */
[----:B------:R3:W-:Y:S02]  /*05b0*/  @P1 STS [R4+0x8], R11 ;  /* 0x0000080b04001388 */ /* 0x0007e40000000800 */
.L_x_23:
[----:B------:R-:W-:Y:S05]  /*05c0*/  BSYNC.RECONVERGENT B0 ;  /* 0x0000000000007941 */ /* 0x000fea0003800200 */
.L_x_22:
[----:B------:R-:W-:Y:S06]  /*05d0*/  BAR.SYNC.DEFER_BLOCKING 0x0 ;  /* 0x0000000000007b1d */ /* 0x000fec0000010000 */
[----:B------:R-:W-:Y:S05]  /*05e0*/  @P2 BRA `(.L_x_24) ;  /* 0xfffffffc005c2947 */ /* 0x000fea000383ffff */
.L_x_15:
[----:B------:R-:W-:-:S13]  /*05f0*/  ISETP.NE.AND P0, PT, R7, RZ, PT ;  /* 0x000000ff0700720c */ /* 0x000fda0003f05270 */
[----:B------:R-:W-:Y:S05]  /*0600*/  @!P0 BRA `(.L_x_14) ;  /* 0x0000000000488947 */ /* 0x000fea0003800000 */
[----:B------:R-:W-:-:S07]  /*0610*/  IMAD.MOV R7, RZ, RZ, -R7 ;  /* 0x000000ffff077224 */ /* 0x000fce00078e0a07 */
.L_x_27:
[----:B----4-:R-:W-:Y:S01]  /*0620*/  LOP3.LUT R9, R8, 0x1, RZ, 0xc0, !PT ;  /* 0x0000000108097812 */ /* 0x010fe200078ec0ff */
[----:B------:R-:W-:Y:S04]  /*0630*/  BSSY.RECONVERGENT B0, `(.L_x_25) ;  /* 0x000000a000007945 */ /* 0x000fe80003800200 */
[----:B------:R-:W-:-:S05]  /*0640*/  IMAD.IADD R6, R0, 0x1, R9 ;  /* 0x0000000100067824 */ /* 0x000fca00078e0209 */
[----:B------:R-:W-:-:S13]  /*0650*/  ISETP.GE.AND P0, PT, R6, R5, PT ;  /* 0x000000050600720c */ /* 0x000fda0003f06270 */
[----:B------:R-:W-:Y:S05]  /*0660*/  @P0 BRA `(.L_x_26) ;  /* 0x0000000000180947 */ /* 0x000fea0003800000 */
[----:B------:R-:W-:-:S05]  /*0670*/  IMAD R9, R9, 0x4, R4 ;  /* 0x0000000409097824 */ /* 0x000fca00078e0204 */
[----:B------:R-:W-:Y:S04]  /*0680*/  LDS R6, [R9] ;  /* 0x0000000009067984 */ /* 0x000fe80000000800 */
[----:B-1-3--:R-:W1:Y:S02]  /*0690*/  LDS R10, [R9+0x4] ;  /* 0x00000400090a7984 */ /* 0x00ae640000000800 */
[----:B-1----:R-:W-:-:S13]  /*06a0*/  ISETP.GT.AND P0, PT, R6, R10, PT ;  /* 0x0000000a0600720c */ /* 0x002fda0003f04270 */
[----:B------:R4:W-:Y:S04]  /*06b0*/  @P0 STS [R9], R10 ;  /* 0x0000000a09000388 */ /* 0x0009e80000000800 */
[----:B------:R4:W-:Y:S02]  /*06c0*/  @P0 STS [R9+0x4], R6 ;  /* 0x0000040609000388 */ /* 0x0009e40000000800 */
.L_x_26:
[----:B------:R-:W-:Y:S05]  /*06d0*/  BSYNC.RECONVERGENT B0 ;  /* 0x0000000000007941 */ /* 0x000fea0003800200 */
.L_x_25:
[----:B------:R-:W-:Y:S01]  /*06e0*/  VIADD R7, R7, 0x1 ;  /* 0x0000000107077836 */ /* 0x000fe20000000000 */
[----:B------:R-:W-:Y:S01]  /*06f0*/  BAR.SYNC.DEFER_BLOCKING 0x0 ;  /* 0x0000000000007b1d */ /* 0x000fe20000010000 */
[----:B------:R-:W-:-:S03]  /*0700*/  VIADD R8, R8, 0x1 ;  /* 0x0000000108087836 */ /* 0x000fc60000000000 */
[----:B------:R-:W-:-:S13]  /*0710*/  ISETP.NE.AND P0, PT, R7, RZ, PT ;  /* 0x000000ff0700720c */ /* 0x000fda0003f05270 */
[----:B------:R-:W-:Y:S05]  /*0720*/  @P0 BRA `(.L_x_27) ;  /* 0xfffffffc00bc0947 */ /* 0x000fea000383ffff */
.L_x_14:
[----:B------:R-:W-:-:S13]  /*0730*/  ISETP.GE.U32.AND P0, PT, R0, R5, PT ;  /* 0x000000050000720c */ /* 0x000fda0003f06070 */
[----:B------:R-:W-:Y:S05]  /*0740*/  @P0 EXIT ;  /* 0x000000000000094d */ /* 0x000fea0003800000 */
[----:B0123--:R-:W0:Y:S04]  /*0750*/  LDS.64 R4, [R4] ;  /* 0x0000000004047984 */ /* 0x00fe280000000a00 */
[----:B0-----:R-:W-:Y:S04]  /*0760*/  STG.E desc[UR6][R2.64], R4 ;  /* 0x0000000402007986 */ /* 0x001fe8000c101906 */
[----:B------:R-:W-:Y:S01]  /*0770*/  STG.E desc[UR6][R2.64+0x4], R5 ;  /* 0x0000040502007986 */ /* 0x000fe2000c101906 */
[----:B------:R-:W-:Y:S05]  /*0780*/  EXIT ;  /* 0x000000000000794d */ /* 0x000fea0003800000 */
.L_x_28:
        /* <DEDUP_REMOVED lines=15> */
.L_x_30:


//--------------------- .nv.shared.reserved.0     --------------------------
	.section	.nv.shared.reserved.0,"aw",@nobits
	.weak		__nv_reservedSMEM_offset_0_alias
	.size		__nv_reservedSMEM_offset_0_alias, 0, 64
	.other		__nv_reservedSMEM_offset_0_alias,@"STO_CUDA_RESERVED_SHARED STV_DEFAULT"
__nv_reservedSMEM_offset_0_alias:
	.zero		0
	.zero		64


//--------------------- .nv.shared._Z14shared_koronelPii --------------------------
	.section	.nv.shared._Z14shared_koronelPii,"aw",@nobits
	.sectionflags	@""
	.align	4
.nv.shared._Z14shared_koronelPii:
	.zero		9216


//--------------------- .nv.constant0._Z14global_koronelPii --------------------------
	.section	.nv.constant0._Z14global_koronelPii,"a",@progbits
	.sectionflags	@""
	.align	4
.nv.constant0._Z14global_koronelPii:
	.zero		908


//--------------------- .nv.constant0._Z14shared_koronelPii --------------------------
	.section	.nv.constant0._Z14shared_koronelPii,"a",@progbits
	.sectionflags	@""
	.align	4
.nv.constant0._Z14shared_koronelPii:
	.zero		908


//--------------------- SYMBOLS --------------------------

	.type		.nv.reservedSmem.offset0,@object
	.size		.nv.reservedSmem.offset0,0x4
	.type		.nv.reservedSmem.cap,@object
	.size		.nv.reservedSmem.cap,0x4
